//
// Generated by NVIDIA NVVM Compiler
//
// Compiler Build ID: CL-36424714
// Cuda compilation tools, release 13.0, V13.0.88
// Based on NVVM 20.0.0
//

.version 9.0
.target sm_100
.address_size 64

	// .globl	_Z13reduction_maxPiS_
.extern .shared .align 16 .b8 sharedmem[];

.visible .entry _Z13reduction_maxPiS_(
	.param .u64 .ptr .align 1 _Z13reduction_maxPiS__param_0,
	.param .u64 .ptr .align 1 _Z13reduction_maxPiS__param_1
)
{
	.reg .pred 	%p<6>;
	.reg .b32 	%r<21>;
	.reg .b64 	%rd<7>;

	ld.param.u64 	%rd2, [_Z13reduction_maxPiS__param_0];
	ld.param.u64 	%rd1, [_Z13reduction_maxPiS__param_1];
	cvta.to.global.u64 	%rd3, %rd2;
	mov.u32 	%r1, %tid.x;
	mov.u32 	%r8, %ctaid.x;
	mov.u32 	%r2, %ntid.x;
	mad.lo.s32 	%r9, %r8, %r2, %r1;
	mul.wide.s32 	%rd4, %r9, 4;
	add.s64 	%rd5, %rd3, %rd4;
	ld.global.u32 	%r10, [%rd5];
	shl.b32 	%r11, %r1, 2;
	mov.u32 	%r12, sharedmem;
	add.s32 	%r3, %r12, %r11;
	st.shared.u32 	[%r3], %r10;
	bar.sync 	0;
	setp.lt.u32 	%p1, %r2, 2;
	@%p1 bra 	$L__BB0_6;
	shr.u32 	%r4, %r1, 5;
	mov.b32 	%r20, 1;
$L__BB0_2:
	mov.u32 	%r5, %r20;
	shl.b32 	%r20, %r5, 1;
	add.s32 	%r14, %r20, -1;
	and.b32  	%r15, %r14, %r4;
	setp.ne.s32 	%p2, %r15, 0;
	@%p2 bra 	$L__BB0_5;
	ld.shared.u32 	%r16, [%r3];
	shl.b32 	%r17, %r5, 2;
	add.s32 	%r18, %r3, %r17;
	ld.shared.u32 	%r7, [%r18];
	setp.ge.s32 	%p3, %r16, %r7;
	@%p3 bra 	$L__BB0_5;
	st.shared.u32 	[%r3], %r7;
$L__BB0_5:
	bar.sync 	0;
	setp.lt.u32 	%p4, %r20, %r2;
	@%p4 bra 	$L__BB0_2;
$L__BB0_6:
	setp.ne.s32 	%p5, %r1, 0;
	@%p5 bra 	$L__BB0_8;
	ld.shared.u32 	%r19, [sharedmem];
	cvta.to.global.u64 	%rd6, %rd1;
	st.global.u32 	[%rd6], %r19;
$L__BB0_8:
	ret;

}


// ===== COMPILED SASS (sm_100) =====

	.target	sm_100

	.elftype	@"ET_EXEC"


//--------------------- .note.nv.tkinfo           --------------------------
	.section	.note.nv.tkinfo,"",@"SHT_NOTE"
	.sectionflags	@"SHF_NOTE_NV_TKINFO"
	.tkinfo
        /*0018*/ 	.word	0x00000002
        /*0030*/ 	.string	""
        /*0030*/ 	.string	"ptxas"
        /*0030*/ 	.string	"Cuda compilation tools, release 13.0, V13.0.88"
        /*0030*/ 	.string	"Build cuda_13.0.r13.0/compiler.36424714_0"
        /*0030*/ 	.string	"-arch sm_100 -m 64 "



//--------------------- .note.nv.cuinfo           --------------------------
	.section	.note.nv.cuinfo,"",@"SHT_NOTE"
	.sectionflags	@"SHF_NOTE_NV_CUINFO"
        /*0018*/ 	.short	0x0002
        /*001a*/ 	.short	0x0064
        /*001c*/ 	.short	0x0082
	.zero		2


//--------------------- .nv.info                  --------------------------
	.section	.nv.info,"",@"SHT_CUDA_INFO"
	.align	4


	//----- nvinfo : EIATTR_REGCOUNT
	.align		4
        /*0000*/ 	.byte	0x04, 0x2f
        /*0002*/ 	.short	(.L_1 - .L_0)
	.align		4
.L_0:
        /*0004*/ 	.word	index@(_Z13reduction_maxPiS_)
        /*0008*/ 	.word	0x0000000a


	//----- nvinfo : EIATTR_FRAME_SIZE
	.align		4
.L_1:
        /*000c*/ 	.byte	0x04, 0x11
        /*000e*/ 	.short	(.L_3 - .L_2)
	.align		4
.L_2:
        /*0010*/ 	.word	index@(_Z13reduction_maxPiS_)
        /*0014*/ 	.word	0x00000000


	//----- nvinfo : EIATTR_MIN_STACK_SIZE
	.align		4
.L_3:
        /*0018*/ 	.byte	0x04, 0x12
        /*001a*/ 	.short	(.L_5 - .L_4)
	.align		4
.L_4:
        /*001c*/ 	.word	index@(_Z13reduction_maxPiS_)
        /*0020*/ 	.word	0x00000000
.L_5:


//--------------------- .nv.compat                --------------------------
	.section	.nv.compat,"",@"SHT_CUDA_COMPAT_INFO"
	.align	4
        /*0000*/ 	.byte	0x02, 0x09, 0x00, 0x00, 0x02, 0x02, 0x01, 0x00, 0x02, 0x05, 0x05, 0x00, 0x03, 0x07, 0x01, 0x01
        /*0010*/ 	.byte	0x02, 0x03, 0x00, 0x00, 0x02, 0x06, 0x01, 0x00, 0x04, 0x0b, 0x08, 0x00, 0x09, 0x00, 0x00, 0x00
        /*0020*/ 	.byte	0x00, 0x00, 0x00, 0x00


//--------------------- .nv.info._Z13reduction_maxPiS_ --------------------------
	.section	.nv.info._Z13reduction_maxPiS_,"",@"SHT_CUDA_INFO"
	.sectionflags	@""
	.align	4


	//----- nvinfo : EIATTR_CUDA_API_VERSION
	.align		4
        /*0000*/ 	.byte	0x04, 0x37
        /*0002*/ 	.short	(.L_7 - .L_6)
.L_6:
        /*0004*/ 	.word	0x00000082


	//----- nvinfo : EIATTR_KPARAM_INFO
	.align		4
.L_7:
        /*0008*/ 	.byte	0x04, 0x17
        /*000a*/ 	.short	(.L_9 - .L_8)
.L_8:
        /*000c*/ 	.word	0x00000000
        /*0010*/ 	.short	0x0001
        /*0012*/ 	.short	0x0008
        /*0014*/ 	.byte	0x00, 0xf5, 0x21, 0x00


	//----- nvinfo : EIATTR_KPARAM_INFO
	.align		4
.L_9:
        /*0018*/ 	.byte	0x04, 0x17
        /*001a*/ 	.short	(.L_11 - .L_10)
.L_10:
        /*001c*/ 	.word	0x00000000
        /*0020*/ 	.short	0x0000
        /*0022*/ 	.short	0x0000
        /*0024*/ 	.byte	0x00, 0xf5, 0x21, 0x00


	//----- nvinfo : EIATTR_SPARSE_MMA_MASK
	.align		4
.L_11:
        /*0028*/ 	.byte	0x03, 0x50
        /*002a*/ 	.short	0x0000


	//----- nvinfo : EIATTR_MAXREG_COUNT
	.align		4
        /*002c*/ 	.byte	0x03, 0x1b
        /*002e*/ 	.short	0x00ff


	//----- nvinfo : EIATTR_NUM_BARRIERS
	.align		4
        /*0030*/ 	.byte	0x02, 0x4c
        /*0032*/ 	.byte	0x01
	.zero		1


	//----- nvinfo : EIATTR_MERCURY_ISA_VERSION
	.align		4
        /*0034*/ 	.byte	0x03, 0x5f
        /*0036*/ 	.short	0x0101


	//----- nvinfo : EIATTR_VRC_CTA_INIT_COUNT
	.align		4
        /*0038*/ 	.byte	0x02, 0x4a
	.zero		1
	.zero		1


	//----- nvinfo : EIATTR_EXIT_INSTR_OFFSETS
	.align		4
        /*003c*/ 	.byte	0x04, 0x1c
        /*003e*/ 	.short	(.L_13 - .L_12)


	//   ....[0]....
.L_12:
        /*0040*/ 	.word	0x00000230


	//   ....[1]....
        /*0044*/ 	.word	0x000002a0


	//----- nvinfo : EIATTR_CRS_STACK_SIZE
	.align		4
.L_13:
        /*0048*/ 	.byte	0x04, 0x1e
        /*004a*/ 	.short	(.L_15 - .L_14)
.L_14:
        /*004c*/ 	.word	0x00000000


	//----- nvinfo : EIATTR_CBANK_PARAM_SIZE
	.align		4
.L_15:
        /*0050*/ 	.byte	0x03, 0x19
        /*0052*/ 	.short	0x0010


	//----- nvinfo : EIATTR_PARAM_CBANK
	.align		4
        /*0054*/ 	.byte	0x04, 0x0a
        /*0056*/ 	.short	(.L_17 - .L_16)
	.align		4
.L_16:
        /*0058*/ 	.word	index@(.nv.constant0._Z13reduction_maxPiS_)
        /*005c*/ 	.short	0x0380
        /*005e*/ 	.short	0x0010


	//----- nvinfo : EIATTR_SW_WAR
	.align		4
.L_17:
        /*0060*/ 	.byte	0x04, 0x36
        /*0062*/ 	.short	(.L_19 - .L_18)
.L_18:
        /*0064*/ 	.word	0x00000008
.L_19:


//--------------------- .nv.callgraph             --------------------------
	.section	.nv.callgraph,"",@"SHT_CUDA_CALLGRAPH"
	.align	4
	.sectionentsize	8
	.align		4
        /*0000*/ 	.word	0x00000000
	.align		4
        /*0004*/ 	.word	0xffffffff
	.align		4
        /*0008*/ 	.word	0x00000000
	.align		4
        /*000c*/ 	.word	0xfffffffe
	.align		4
        /*0010*/ 	.word	0x00000000
	.align		4
        /*0014*/ 	.word	0xfffffffd
	.align		4
        /*0018*/ 	.word	0x00000000
	.align		4
        /*001c*/ 	.word	0xfffffffc


//--------------------- .text._Z13reduction_maxPiS_ --------------------------
	.section	.text._Z13reduction_maxPiS_,"ax",@progbits
	.align	128
        .global         _Z13reduction_maxPiS_
        .type           _Z13reduction_maxPiS_,@function
        .size           _Z13reduction_maxPiS_,(.L_x_5 - _Z13reduction_maxPiS_)
        .other          _Z13reduction_maxPiS_,@"STO_CUDA_ENTRY STV_DEFAULT"
_Z13reduction_maxPiS_:
.text._Z13reduction_maxPiS_:
[----:B------:R-:W-:Y:S01]  /*0000*/  LDC R1, c[0x0][0x37c] ;  /* 0x0000df00ff017b82 */ /* 0x000fe20000000800 */
[----:B------:R-:W0:Y:S07]  /*0010*/  S2R R4, SR_TID.X ;  /* 0x0000000000047919 */ /* 0x000e2e0000002100 */
[----:B------:R-:W0:Y:S01]  /*0020*/  S2UR UR4, SR_CTAID.X ;  /* 0x00000000000479c3 */ /* 0x000e220000002500 */
[----:B------:R-:W1:Y:S07]  /*0030*/  LDCU.64 UR6, c[0x0][0x358] ;  /* 0x00006b00ff0677ac */ /* 0x000e6e0008000a00 */
[----:B------:R-:W0:Y:S08]  /*0040*/  LDC R7, c[0x0][0x360] ;  /* 0x0000d800ff077b82 */ /* 0x000e300000000800 */
[----:B------:R-:W2:Y:S01]  /*0050*/  LDC.64 R2, c[0x0][0x380] ;  /* 0x0000e000ff027b82 */ /* 0x000ea20000000a00 */
[----:B0-----:R-:W-:-:S04]  /*0060*/  IMAD R5, R7, UR4, R4 ;  /* 0x0000000407057c24 */ /* 0x001fc8000f8e0204 */
[----:B--2---:R-:W-:-:S06]  /*0070*/  IMAD.WIDE R2, R5, 0x4, R2 ;  /* 0x0000000405027825 */ /* 0x004fcc00078e0202 */
[----:B-1----:R-:W2:Y:S01]  /*0080*/  LDG.E R2, desc[UR6][R2.64] ;  /* 0x0000000602027981 */ /* 0x002ea2000c1e1900 */
[----:B------:R-:W0:Y:S01]  /*0090*/  S2UR UR5, SR_CgaCtaId ;  /* 0x00000000000579c3 */ /* 0x000e220000008800 */
[----:B------:R-:W-:Y:S01]  /*00a0*/  UMOV UR4, 0x400 ;  /* 0x0000040000047882 */ /* 0x000fe20000000000 */
[----:B------:R-:W-:Y:S01]  /*00b0*/  ISETP.GE.U32.AND P0, PT, R7, 0x2, PT ;  /* 0x000000020700780c */ /* 0x000fe20003f06070 */
[----:B0-----:R-:W-:-:S06]  /*00c0*/  ULEA UR4, UR5, UR4, 0x18 ;  /* 0x0000000405047291 */ /* 0x001fcc000f8ec0ff */
[----:B------:R-:W-:-:S05]  /*00d0*/  LEA R5, R4, UR4, 0x2 ;  /* 0x0000000404057c11 */ /* 0x000fca000f8e10ff */
[----:B--2---:R0:W-:Y:S01]  /*00e0*/  STS [R5], R2 ;  /* 0x0000000205007388 */ /* 0x0041e20000000800 */
[----:B------:R-:W-:Y:S06]  /*00f0*/  BAR.SYNC.DEFER_BLOCKING 0x0 ;  /* 0x0000000000007b1d */ /* 0x000fec0000010000 */
[----:B------:R-:W-:Y:S05]  /*0100*/  @!P0 BRA `(.L_x_0) ;  /* 0x0000000000448947 */ /* 0x000fea0003800000 */
[----:B------:R-:W-:Y:S01]  /*0110*/  SHF.R.U32.HI R3, RZ, 0x5, R4 ;  /* 0x00000005ff037819 */ /* 0x000fe20000011604 */
[----:B------:R-:W-:-:S06]  /*0120*/  UMOV UR4, 0x1 ;  /* 0x0000000100047882 */ /* 0x000fcc0000000000 */
.L_x_3:
[----:B0-----:R-:W-:Y:S01]  /*0130*/  IMAD.U32 R2, RZ, RZ, UR4 ;  /* 0x00000004ff027e24 */ /* 0x001fe2000f8e00ff */
[----:B------:R-:W-:Y:S01]  /*0140*/  USHF.L.U32 UR4, UR4, 0x1, URZ ;  /* 0x0000000104047899 */ /* 0x000fe200080006ff */
[----:B------:R-:W-:Y:S03]  /*0150*/  BSSY.RECONVERGENT B0, `(.L_x_1) ;  /* 0x0000009000007945 */ /* 0x000fe60003800200 */
[----:B------:R-:W-:-:S06]  /*0160*/  UIADD3 UR5, UPT, UPT, UR4, -0x1, URZ ;  /* 0xffffffff04057890 */ /* 0x000fcc000fffe0ff */
[----:B------:R-:W-:-:S13]  /*0170*/  LOP3.LUT P0, RZ, R3, UR5, RZ, 0xc0, !PT ;  /* 0x0000000503ff7c12 */ /* 0x000fda000f80c0ff */
[----:B------:R-:W-:Y:S05]  /*0180*/  @P0 BRA `(.L_x_2) ;  /* 0x0000000000140947 */ /* 0x000fea0003800000 */
[----:B------:R-:W-:Y:S01]  /*0190*/  IMAD R2, R2, 0x4, R5 ;  /* 0x0000000402027824 */ /* 0x000fe200078e0205 */
[----:B------:R-:W-:Y:S05]  /*01a0*/  LDS R0, [R5] ;  /* 0x0000000005007984 */ /* 0x000fea0000000800 */
[----:B------:R-:W0:Y:S02]  /*01b0*/  LDS R2, [R2] ;  /* 0x0000000002027984 */ /* 0x000e240000000800 */
[----:B0-----:R-:W-:-:S13]  /*01c0*/  ISETP.GE.AND P0, PT, R0, R2, PT ;  /* 0x000000020000720c */ /* 0x001fda0003f06270 */
[----:B------:R0:W-:Y:S02]  /*01d0*/  @!P0 STS [R5], R2 ;  /* 0x0000000205008388 */ /* 0x0001e40000000800 */
.L_x_2:
[----:B------:R-:W-:Y:S05]  /*01e0*/  BSYNC.RECONVERGENT B0 ;  /* 0x0000000000007941 */ /* 0x000fea0003800200 */
.L_x_1:
[----:B------:R-:W-:Y:S01]  /*01f0*/  BAR.SYNC.DEFER_BLOCKING 0x0 ;  /* 0x0000000000007b1d */ /* 0x000fe20000010000 */
[----:B------:R-:W-:-:S13]  /*0200*/  ISETP.LE.U32.AND P0, PT, R7, UR4, PT ;  /* 0x0000000407007c0c */ /* 0x000fda000bf03070 */
[----:B------:R-:W-:Y:S05]  /*0210*/  @!P0 BRA `(.L_x_3) ;  /* 0xfffffffc00c48947 */ /* 0x000fea000383ffff */
.L_x_0:
[----:B------:R-:W-:-:S13]  /*0220*/  ISETP.NE.AND P0, PT, R4, RZ, PT ;  /* 0x000000ff0400720c */ /* 0x000fda0003f05270 */
[----:B------:R-:W-:Y:S05]  /*0230*/  @P0 EXIT ;  /* 0x000000000000094d */ /* 0x000fea0003800000 */
[----:B------:R-:W1:Y:S01]  /*0240*/  S2UR UR5, SR_CgaCtaId ;  /* 0x00000000000579c3 */ /* 0x000e620000008800 */
[----:B------:R-:W-:-:S07]  /*0250*/  UMOV UR4, 0x400 ;  /* 0x0000040000047882 */ /* 0x000fce0000000000 */
[----:B0-----:R-:W0:Y:S01]  /*0260*/  LDC.64 R2, c[0x0][0x388] ;  /* 0x0000e200ff027b82 */ /* 0x001e220000000a00 */
[----:B-1----:R-:W-:-:S09]  /*0270*/  ULEA UR4, UR5, UR4, 0x18 ;  /* 0x0000000405047291 */ /* 0x002fd2000f8ec0ff */
[----:B------:R-:W0:Y:S04]  /*0280*/  LDS R5, [UR4] ;  /* 0x00000004ff057984 */ /* 0x000e280008000800 */
[----:B0-----:R-:W-:Y:S01]  /*0290*/  STG.E desc[UR6][R2.64], R5 ;  /* 0x0000000502007986 */ /* 0x001fe2000c101906 */
[----:B------:R-:W-:Y:S05]  /*02a0*/  EXIT ;  /* 0x000000000000794d */ /* 0x000fea0003800000 */
.L_x_4:
[----:B------:R-:W-:-:S00]  /*02b0*/  BRA `(.L_x_4) ;  /* 0xfffffffc00fc7947 */ /* 0x000fc0000383ffff */
[----:B------:R-:W-:-:S00]  /*02c0*/  NOP ;  /* 0x0000000000007918 */ /* 0x000fc00000000000 */
        /* <DEDUP_REMOVED lines=11> */
.L_x_5:


//--------------------- .nv.shared._Z13reduction_maxPiS_ --------------------------
	.section	.nv.shared._Z13reduction_maxPiS_,"aw",@nobits
	.sectionflags	@""
	.align	16
	.zero		1024


//--------------------- .nv.shared.reserved.0     --------------------------
	.section	.nv.shared.reserved.0,"aw",@nobits
	.weak		__nv_reservedSMEM_offset_0_alias
	.size		__nv_reservedSMEM_offset_0_alias, 0, 64
	.other		__nv_reservedSMEM_offset_0_alias,@"STO_CUDA_RESERVED_SHARED STV_DEFAULT"
__nv_reservedSMEM_offset_0_alias:
	.zero		0
	.zero		64


//--------------------- .nv.constant0._Z13reduction_maxPiS_ --------------------------
	.section	.nv.constant0._Z13reduction_maxPiS_,"a",@progbits
	.sectionflags	@""
	.align	4
.nv.constant0._Z13reduction_maxPiS_:
	.zero		912


//--------------------- SYMBOLS --------------------------

	.type		.nv.reservedSmem.offset0,@object
	.size		.nv.reservedSmem.offset0,0x4
	.type		.nv.reservedSmem.cap,@object
	.size		.nv.reservedSmem.cap,0x4
